//
// Generated by NVIDIA NVVM Compiler
//
// Compiler Build ID: CL-36424714
// Cuda compilation tools, release 13.0, V13.0.88
// Based on NVVM 20.0.0
//

.version 9.0
.target sm_100
.address_size 64

	// .globl	_Z17laplace3d_stridesPdS_4dim3S0_

.visible .entry _Z17laplace3d_stridesPdS_4dim3S0_(
	.param .u64 .ptr .align 1 _Z17laplace3d_stridesPdS_4dim3S0__param_0,
	.param .u64 .ptr .align 1 _Z17laplace3d_stridesPdS_4dim3S0__param_1,
	.param .align 4 .b8 _Z17laplace3d_stridesPdS_4dim3S0__param_2[12],
	.param .align 4 .b8 _Z17laplace3d_stridesPdS_4dim3S0__param_3[12]
)
{
	.reg .pred 	%p<10>;
	.reg .b32 	%r<48>;
	.reg .b64 	%rd<20>;
	.reg .b64 	%fd<15>;

	ld.param.u32 	%r10, [_Z17laplace3d_stridesPdS_4dim3S0__param_3+8];
	ld.param.u32 	%r9, [_Z17laplace3d_stridesPdS_4dim3S0__param_3+4];
	ld.param.u32 	%r8, [_Z17laplace3d_stridesPdS_4dim3S0__param_3];
	ld.param.u32 	%r7, [_Z17laplace3d_stridesPdS_4dim3S0__param_2+8];
	ld.param.u32 	%r6, [_Z17laplace3d_stridesPdS_4dim3S0__param_2+4];
	ld.param.u64 	%rd1, [_Z17laplace3d_stridesPdS_4dim3S0__param_0];
	ld.param.u32 	%r5, [_Z17laplace3d_stridesPdS_4dim3S0__param_2];
	ld.param.u64 	%rd2, [_Z17laplace3d_stridesPdS_4dim3S0__param_1];
	mov.u32 	%r11, %tid.x;
	mov.u32 	%r12, %ctaid.x;
	mov.u32 	%r13, %ntid.x;
	mad.lo.s32 	%r2, %r12, %r13, %r11;
	mov.u32 	%r14, %tid.y;
	mov.u32 	%r15, %ctaid.y;
	mov.u32 	%r16, %ntid.y;
	mad.lo.s32 	%r3, %r15, %r16, %r14;
	mov.u32 	%r17, %tid.z;
	mov.u32 	%r18, %ctaid.z;
	mov.u32 	%r19, %ntid.z;
	mad.lo.s32 	%r4, %r18, %r19, %r17;
	setp.lt.s32 	%p1, %r2, 1;
	add.s32 	%r20, %r5, -1;
	setp.ge.u32 	%p2, %r2, %r20;
	or.pred  	%p3, %p1, %p2;
	@%p3 bra 	$L__BB0_4;
	setp.eq.s32 	%p4, %r3, 0;
	add.s32 	%r21, %r6, -1;
	setp.ge.u32 	%p5, %r3, %r21;
	or.pred  	%p6, %p4, %p5;
	@%p6 bra 	$L__BB0_4;
	setp.eq.s32 	%p7, %r4, 0;
	add.s32 	%r22, %r7, -1;
	setp.ge.u32 	%p8, %r4, %r22;
	or.pred  	%p9, %p7, %p8;
	@%p9 bra 	$L__BB0_4;
	add.s32 	%r23, %r2, -1;
	mul.lo.s32 	%r24, %r8, %r23;
	mul.lo.s32 	%r25, %r9, %r3;
	add.s32 	%r26, %r24, %r25;
	mul.lo.s32 	%r27, %r10, %r4;
	add.s32 	%r28, %r26, %r27;
	mul.wide.s32 	%rd10, %r28, 8;
	add.s64 	%rd3, %rd2, %rd10;
	// begin inline asm
	ld.global.nc.f64 %fd1, [%rd3];
	// end inline asm
	shl.b32 	%r29, %r8, 1;
	add.s32 	%r30, %r24, %r29;
	add.s32 	%r31, %r30, %r25;
	add.s32 	%r32, %r31, %r27;
	mul.wide.s32 	%rd11, %r32, 8;
	add.s64 	%rd4, %rd2, %rd11;
	// begin inline asm
	ld.global.nc.f64 %fd2, [%rd4];
	// end inline asm
	add.f64 	%fd8, %fd1, %fd2;
	sub.s32 	%r33, %r30, %r8;
	sub.s32 	%r34, %r25, %r9;
	add.s32 	%r35, %r33, %r34;
	add.s32 	%r36, %r35, %r27;
	mul.wide.s32 	%rd12, %r36, 8;
	add.s64 	%rd5, %rd2, %rd12;
	// begin inline asm
	ld.global.nc.f64 %fd3, [%rd5];
	// end inline asm
	add.f64 	%fd9, %fd8, %fd3;
	shl.b32 	%r37, %r9, 1;
	add.s32 	%r38, %r34, %r37;
	add.s32 	%r39, %r33, %r38;
	add.s32 	%r40, %r39, %r27;
	mul.wide.s32 	%rd13, %r40, 8;
	add.s64 	%rd6, %rd2, %rd13;
	// begin inline asm
	ld.global.nc.f64 %fd4, [%rd6];
	// end inline asm
	add.f64 	%fd10, %fd9, %fd4;
	add.s32 	%r41, %r33, %r25;
	sub.s32 	%r42, %r27, %r10;
	add.s32 	%r43, %r41, %r42;
	mul.wide.s32 	%rd14, %r43, 8;
	add.s64 	%rd7, %rd2, %rd14;
	// begin inline asm
	ld.global.nc.f64 %fd5, [%rd7];
	// end inline asm
	add.f64 	%fd11, %fd10, %fd5;
	shl.b32 	%r44, %r10, 1;
	add.s32 	%r45, %r42, %r44;
	add.s32 	%r46, %r41, %r45;
	mul.wide.s32 	%rd15, %r46, 8;
	add.s64 	%rd8, %rd2, %rd15;
	// begin inline asm
	ld.global.nc.f64 %fd6, [%rd8];
	// end inline asm
	add.f64 	%fd12, %fd11, %fd6;
	add.s32 	%r47, %r41, %r27;
	mul.wide.s32 	%rd16, %r10, 8;
	add.s64 	%rd9, %rd7, %rd16;
	// begin inline asm
	ld.global.nc.f64 %fd7, [%rd9];
	// end inline asm
	fma.rn.f64 	%fd13, %fd7, 0dC018000000000000, %fd12;
	mul.f64 	%fd14, %fd13, 0d3FE0000000000000;
	cvta.to.global.u64 	%rd17, %rd1;
	mul.wide.s32 	%rd18, %r47, 8;
	add.s64 	%rd19, %rd17, %rd18;
	st.global.f64 	[%rd19], %fd14;
$L__BB0_4:
	ret;

}


// ===== COMPILED SASS (sm_100) =====

	.target	sm_100

	.elftype	@"ET_EXEC"


//--------------------- .note.nv.tkinfo           --------------------------
	.section	.note.nv.tkinfo,"",@"SHT_NOTE"
	.sectionflags	@"SHF_NOTE_NV_TKINFO"
	.tkinfo
        /*0018*/ 	.word	0x00000002
        /*0030*/ 	.string	""
        /*0030*/ 	.string	"ptxas"
        /*0030*/ 	.string	"Cuda compilation tools, release 13.0, V13.0.88"
        /*0030*/ 	.string	"Build cuda_13.0.r13.0/compiler.36424714_0"
        /*0030*/ 	.string	"-arch sm_100 -m 64 "



//--------------------- .note.nv.cuinfo           --------------------------
	.section	.note.nv.cuinfo,"",@"SHT_NOTE"
	.sectionflags	@"SHF_NOTE_NV_CUINFO"
        /*0018*/ 	.short	0x0002
        /*001a*/ 	.short	0x0064
        /*001c*/ 	.short	0x0082
	.zero		2


//--------------------- .nv.info                  --------------------------
	.section	.nv.info,"",@"SHT_CUDA_INFO"
	.align	4


	//----- nvinfo : EIATTR_REGCOUNT
	.align		4
        /*0000*/ 	.byte	0x04, 0x2f
        /*0002*/ 	.short	(.L_1 - .L_0)
	.align		4
.L_0:
        /*0004*/ 	.word	index@(_Z17laplace3d_stridesPdS_4dim3S0_)
        /*0008*/ 	.word	0x00000016


	//----- nvinfo : EIATTR_FRAME_SIZE
	.align		4
.L_1:
        /*000c*/ 	.byte	0x04, 0x11
        /*000e*/ 	.short	(.L_3 - .L_2)
	.align		4
.L_2:
        /*0010*/ 	.word	index@(_Z17laplace3d_stridesPdS_4dim3S0_)
        /*0014*/ 	.word	0x00000000


	//----- nvinfo : EIATTR_MIN_STACK_SIZE
	.align		4
.L_3:
        /*0018*/ 	.byte	0x04, 0x12
        /*001a*/ 	.short	(.L_5 - .L_4)
	.align		4
.L_4:
        /*001c*/ 	.word	index@(_Z17laplace3d_stridesPdS_4dim3S0_)
        /*0020*/ 	.word	0x00000000
.L_5:


//--------------------- .nv.compat                --------------------------
	.section	.nv.compat,"",@"SHT_CUDA_COMPAT_INFO"
	.align	4
        /*0000*/ 	.byte	0x02, 0x09, 0x00, 0x00, 0x02, 0x02, 0x01, 0x00, 0x02, 0x05, 0x05, 0x00, 0x03, 0x07, 0x01, 0x01
        /*0010*/ 	.byte	0x02, 0x03, 0x00, 0x00, 0x02, 0x06, 0x01, 0x00, 0x04, 0x0b, 0x08, 0x00, 0x01, 0x00, 0x00, 0x00
        /*0020*/ 	.byte	0x00, 0x00, 0x00, 0x00


//--------------------- .nv.info._Z17laplace3d_stridesPdS_4dim3S0_ --------------------------
	.section	.nv.info._Z17laplace3d_stridesPdS_4dim3S0_,"",@"SHT_CUDA_INFO"
	.sectionflags	@""
	.align	4


	//----- nvinfo : EIATTR_CUDA_API_VERSION
	.align		4
        /*0000*/ 	.byte	0x04, 0x37
        /*0002*/ 	.short	(.L_7 - .L_6)
.L_6:
        /*0004*/ 	.word	0x00000082


	//----- nvinfo : EIATTR_KPARAM_INFO
	.align		4
.L_7:
        /*0008*/ 	.byte	0x04, 0x17
        /*000a*/ 	.short	(.L_9 - .L_8)
.L_8:
        /*000c*/ 	.word	0x00000000
        /*0010*/ 	.short	0x0003
        /*0012*/ 	.short	0x001c
        /*0014*/ 	.byte	0x00, 0xf0, 0x31, 0x00


	//----- nvinfo : EIATTR_KPARAM_INFO
	.align		4
.L_9:
        /*0018*/ 	.byte	0x04, 0x17
        /*001a*/ 	.short	(.L_11 - .L_10)
.L_10:
        /*001c*/ 	.word	0x00000000
        /*0020*/ 	.short	0x0002
        /*0022*/ 	.short	0x0010
        /*0024*/ 	.byte	0x00, 0xf0, 0x31, 0x00


	//----- nvinfo : EIATTR_KPARAM_INFO
	.align		4
.L_11:
        /*0028*/ 	.byte	0x04, 0x17
        /*002a*/ 	.short	(.L_13 - .L_12)
.L_12:
        /*002c*/ 	.word	0x00000000
        /*0030*/ 	.short	0x0001
        /*0032*/ 	.short	0x0008
        /*0034*/ 	.byte	0x00, 0xf5, 0x21, 0x00


	//----- nvinfo : EIATTR_KPARAM_INFO
	.align		4
.L_13:
        /*0038*/ 	.byte	0x04, 0x17
        /*003a*/ 	.short	(.L_15 - .L_14)
.L_14:
        /*003c*/ 	.word	0x00000000
        /*0040*/ 	.short	0x0000
        /*0042*/ 	.short	0x0000
        /*0044*/ 	.byte	0x00, 0xf5, 0x21, 0x00


	//----- nvinfo : EIATTR_SPARSE_MMA_MASK
	.align		4
.L_15:
        /*0048*/ 	.byte	0x03, 0x50
        /*004a*/ 	.short	0x0000


	//----- nvinfo : EIATTR_MAXREG_COUNT
	.align		4
        /*004c*/ 	.byte	0x03, 0x1b
        /*004e*/ 	.short	0x00ff


	//----- nvinfo : EIATTR_MERCURY_ISA_VERSION
	.align		4
        /*0050*/ 	.byte	0x03, 0x5f
        /*0052*/ 	.short	0x0101


	//----- nvinfo : EIATTR_VRC_CTA_INIT_COUNT
	.align		4
        /*0054*/ 	.byte	0x02, 0x4a
	.zero		1
	.zero		1


	//----- nvinfo : EIATTR_EXIT_INSTR_OFFSETS
	.align		4
        /*0058*/ 	.byte	0x04, 0x1c
        /*005a*/ 	.short	(.L_17 - .L_16)


	//   ....[0]....
.L_16:
        /*005c*/ 	.word	0x00000110


	//   ....[1]....
        /*0060*/ 	.word	0x00000160


	//   ....[2]....
        /*0064*/ 	.word	0x000001b0


	//   ....[3]....
        /*0068*/ 	.word	0x000004c0


	//----- nvinfo : EIATTR_CBANK_PARAM_SIZE
	.align		4
.L_17:
        /*006c*/ 	.byte	0x03, 0x19
        /*006e*/ 	.short	0x0028


	//----- nvinfo : EIATTR_PARAM_CBANK
	.align		4
        /*0070*/ 	.byte	0x04, 0x0a
        /*0072*/ 	.short	(.L_19 - .L_18)
	.align		4
.L_18:
        /*0074*/ 	.word	index@(.nv.constant0._Z17laplace3d_stridesPdS_4dim3S0_)
        /*0078*/ 	.short	0x0380
        /*007a*/ 	.short	0x0028


	//----- nvinfo : EIATTR_SW_WAR
	.align		4
.L_19:
        /*007c*/ 	.byte	0x04, 0x36
        /*007e*/ 	.short	(.L_21 - .L_20)
.L_20:
        /*0080*/ 	.word	0x00000008
.L_21:


//--------------------- .nv.callgraph             --------------------------
	.section	.nv.callgraph,"",@"SHT_CUDA_CALLGRAPH"
	.align	4
	.sectionentsize	8
	.align		4
        /*0000*/ 	.word	0x00000000
	.align		4
        /*0004*/ 	.word	0xffffffff
	.align		4
        /*0008*/ 	.word	0x00000000
	.align		4
        /*000c*/ 	.word	0xfffffffe
	.align		4
        /*0010*/ 	.word	0x00000000
	.align		4
        /*0014*/ 	.word	0xfffffffd
	.align		4
        /*0018*/ 	.word	0x00000000
	.align		4
        /*001c*/ 	.word	0xfffffffc


//--------------------- .text._Z17laplace3d_stridesPdS_4dim3S0_ --------------------------
	.section	.text._Z17laplace3d_stridesPdS_4dim3S0_,"ax",@progbits
	.align	128
        .global         _Z17laplace3d_stridesPdS_4dim3S0_
        .type           _Z17laplace3d_stridesPdS_4dim3S0_,@function
        .size           _Z17laplace3d_stridesPdS_4dim3S0_,(.L_x_1 - _Z17laplace3d_stridesPdS_4dim3S0_)
        .other          _Z17laplace3d_stridesPdS_4dim3S0_,@"STO_CUDA_ENTRY STV_DEFAULT"
_Z17laplace3d_stridesPdS_4dim3S0_:
.text._Z17laplace3d_stridesPdS_4dim3S0_:
[----:B------:R-:W-:Y:S01]  /*0000*/  LDC R1, c[0x0][0x37c] ;  /* 0x0000df00ff017b82 */ /* 0x000fe20000000800 */
[----:B------:R-:W0:Y:S07]  /*0010*/  S2R R4, SR_TID.X ;  /* 0x0000000000047919 */ /* 0x000e2e0000002100 */
[----:B------:R-:W0:Y:S01]  /*0020*/  S2UR UR5, SR_CTAID.X ;  /* 0x00000000000579c3 */ /* 0x000e220000002500 */
[----:B------:R-:W1:Y:S01]  /*0030*/  LDCU UR4, c[0x0][0x390] ;  /* 0x00007200ff0477ac */ /* 0x000e620008000800 */
[----:B------:R-:W2:Y:S01]  /*0040*/  S2R R11, SR_TID.Y ;  /* 0x00000000000b7919 */ /* 0x000ea20000002200 */
[----:B------:R-:W3:Y:S05]  /*0050*/  S2R R2, SR_TID.Z ;  /* 0x0000000000027919 */ /* 0x000eea0000002300 */
[----:B------:R-:W0:Y:S08]  /*0060*/  LDC R3, c[0x0][0x360] ;  /* 0x0000d800ff037b82 */ /* 0x000e300000000800 */
[----:B------:R-:W2:Y:S01]  /*0070*/  S2UR UR6, SR_CTAID.Y ;  /* 0x00000000000679c3 */ /* 0x000ea20000002600 */
[----:B-1----:R-:W-:-:S07]  /*0080*/  UIADD3 UR4, UPT, UPT, UR4, -0x1, URZ ;  /* 0xffffffff04047890 */ /* 0x002fce000fffe0ff */
[----:B------:R-:W2:Y:S08]  /*0090*/  LDC R0, c[0x0][0x364] ;  /* 0x0000d900ff007b82 */ /* 0x000eb00000000800 */
[----:B------:R-:W3:Y:S01]  /*00a0*/  S2UR UR7, SR_CTAID.Z ;  /* 0x00000000000779c3 */ /* 0x000ee20000002700 */
[----:B0-----:R-:W-:-:S05]  /*00b0*/  IMAD R4, R3, UR5, R4 ;  /* 0x0000000503047c24 */ /* 0x001fca000f8e0204 */
[C---:B------:R-:W-:Y:S02]  /*00c0*/  ISETP.GE.U32.AND P0, PT, R4.reuse, UR4, PT ;  /* 0x0000000404007c0c */ /* 0x040fe4000bf06070 */
[----:B------:R-:W3:Y:S02]  /*00d0*/  LDC R5, c[0x0][0x368] ;  /* 0x0000da00ff057b82 */ /* 0x000ee40000000800 */
[----:B------:R-:W-:Y:S01]  /*00e0*/  ISETP.LT.OR P0, PT, R4, 0x1, P0 ;  /* 0x000000010400780c */ /* 0x000fe20000701670 */
[----:B--2---:R-:W-:Y:S02]  /*00f0*/  IMAD R11, R0, UR6, R11 ;  /* 0x00000006000b7c24 */ /* 0x004fe4000f8e020b */
[----:B---3--:R-:W-:-:S10]  /*0100*/  IMAD R0, R5, UR7, R2 ;  /* 0x0000000705007c24 */ /* 0x008fd4000f8e0202 */
[----:B------:R-:W-:Y:S05]  /*0110*/  @P0 EXIT ;  /* 0x000000000000094d */ /* 0x000fea0003800000 */
[----:B------:R-:W0:Y:S02]  /*0120*/  LDCU UR4, c[0x0][0x394] ;  /* 0x00007280ff0477ac */ /* 0x000e240008000800 */
[----:B0-----:R-:W-:-:S06]  /*0130*/  UIADD3 UR4, UPT, UPT, UR4, -0x1, URZ ;  /* 0xffffffff04047890 */ /* 0x001fcc000fffe0ff */
[----:B------:R-:W-:-:S04]  /*0140*/  ISETP.GE.U32.AND P0, PT, R11, UR4, PT ;  /* 0x000000040b007c0c */ /* 0x000fc8000bf06070 */
[----:B------:R-:W-:-:S13]  /*0150*/  ISETP.EQ.OR P0, PT, R11, RZ, P0 ;  /* 0x000000ff0b00720c */ /* 0x000fda0000702670 */
[----:B------:R-:W-:Y:S05]  /*0160*/  @P0 EXIT ;  /* 0x000000000000094d */ /* 0x000fea0003800000 */
[----:B------:R-:W0:Y:S02]  /*0170*/  LDCU UR4, c[0x0][0x398] ;  /* 0x00007300ff0477ac */ /* 0x000e240008000800 */
[----:B0-----:R-:W-:-:S06]  /*0180*/  UIADD3 UR4, UPT, UPT, UR4, -0x1, URZ ;  /* 0xffffffff04047890 */ /* 0x001fcc000fffe0ff */
[----:B------:R-:W-:-:S04]  /*0190*/  ISETP.GE.U32.AND P0, PT, R0, UR4, PT ;  /* 0x0000000400007c0c */ /* 0x000fc8000bf06070 */
[----:B------:R-:W-:-:S13]  /*01a0*/  ISETP.EQ.OR P0, PT, R0, RZ, P0 ;  /* 0x000000ff0000720c */ /* 0x000fda0000702670 */
[----:B------:R-:W-:Y:S05]  /*01b0*/  @P0 EXIT ;  /* 0x000000000000094d */ /* 0x000fea0003800000 */
[----:B------:R-:W0:Y:S01]  /*01c0*/  LDC R7, c[0x0][0x39c] ;  /* 0x0000e700ff077b82 */ /* 0x000e220000000800 */
[----:B------:R-:W-:Y:S01]  /*01d0*/  IADD3 R4, PT, PT, R4, -0x1, RZ ;  /* 0xffffffff04047810 */ /* 0x000fe20007ffe0ff */
[----:B------:R-:W1:Y:S06]  /*01e0*/  LDCU.64 UR4, c[0x0][0x358] ;  /* 0x00006b00ff0477ac */ /* 0x000e6c0008000a00 */
[----:B------:R-:W2:Y:S08]  /*01f0*/  LDC.64 R2, c[0x0][0x3a0] ;  /* 0x0000e800ff027b82 */ /* 0x000eb00000000a00 */
[----:B------:R-:W3:Y:S01]  /*0200*/  LDC.64 R8, c[0x0][0x388] ;  /* 0x0000e200ff087b82 */ /* 0x000ee20000000a00 */
[----:B0-----:R-:W-:-:S05]  /*0210*/  IMAD R4, R4, R7, RZ ;  /* 0x0000000704047224 */ /* 0x001fca00078e02ff */
[----:B------:R-:W-:Y:S01]  /*0220*/  LEA R5, R7, R4, 0x1 ;  /* 0x0000000407057211 */ /* 0x000fe200078e08ff */
[----:B--2---:R-:W-:-:S03]  /*0230*/  IMAD R4, R11, R2, R4 ;  /* 0x000000020b047224 */ /* 0x004fc600078e0204 */
[----:B------:R-:W-:Y:S01]  /*0240*/  IADD3 R10, PT, PT, R5, -R7, RZ ;  /* 0x80000007050a7210 */ /* 0x000fe20007ffe0ff */
[CC--:B------:R-:W-:Y:S02]  /*0250*/  IMAD R6, R11.reuse, R2.reuse, R5 ;  /* 0x000000020b067224 */ /* 0x0c0fe400078e0205 */
[----:B------:R-:W-:Y:S02]  /*0260*/  IMAD R13, R11, R2, -R2 ;  /* 0x000000020b0d7224 */ /* 0x000fe400078e0a02 */
[CC--:B------:R-:W-:Y:S02]  /*0270*/  IMAD R5, R0.reuse, R3.reuse, R4 ;  /* 0x0000000300057224 */ /* 0x0c0fe400078e0204 */
[----:B------:R-:W-:Y:S01]  /*0280*/  IMAD R7, R0, R3, R6 ;  /* 0x0000000300077224 */ /* 0x000fe200078e0206 */
[-C--:B------:R-:W-:Y:S01]  /*0290*/  IADD3 R12, PT, PT, R10, R13.reuse, RZ ;  /* 0x0000000d0a0c7210 */ /* 0x080fe20007ffe0ff */
[----:B---3--:R-:W-:Y:S01]  /*02a0*/  IMAD.WIDE R4, R5, 0x8, R8 ;  /* 0x0000000805047825 */ /* 0x008fe200078e0208 */
[----:B------:R-:W-:-:S03]  /*02b0*/  LEA R13, R2, R13, 0x1 ;  /* 0x0000000d020d7211 */ /* 0x000fc600078e08ff */
[----:B------:R-:W-:Y:S01]  /*02c0*/  IMAD.WIDE R6, R7, 0x8, R8 ;  /* 0x0000000807067825 */ /* 0x000fe200078e0208 */
[----:B------:R-:W-:Y:S01]  /*02d0*/  IADD3 R13, PT, PT, R10, R13, RZ ;  /* 0x0000000d0a0d7210 */ /* 0x000fe20007ffe0ff */
[----:B-1----:R-:W2:Y:S02]  /*02e0*/  LDG.E.64.CONSTANT R4, desc[UR4][R4.64] ;  /* 0x0000000404047981 */ /* 0x002ea4000c1e9b00 */
[----:B------:R-:W-:Y:S02]  /*02f0*/  IMAD R15, R0, R3, R12 ;  /* 0x00000003000f7224 */ /* 0x000fe400078e020c */
[----:B------:R-:W2:Y:S02]  /*0300*/  LDG.E.64.CONSTANT R6, desc[UR4][R6.64] ;  /* 0x0000000406067981 */ /* 0x000ea4000c1e9b00 */
[----:B------:R-:W-:-:S04]  /*0310*/  IMAD.WIDE R14, R15, 0x8, R8 ;  /* 0x000000080f0e7825 */ /* 0x000fc800078e0208 */
[CC--:B------:R-:W-:Y:S02]  /*0320*/  IMAD R13, R0.reuse, R3.reuse, R13 ;  /* 0x00000003000d7224 */ /* 0x0c0fe400078e020d */
[----:B------:R-:W-:Y:S01]  /*0330*/  IMAD R2, R11, R2, R10 ;  /* 0x000000020b027224 */ /* 0x000fe200078e020a */
[----:B------:R-:W3:Y:S01]  /*0340*/  LDG.E.64.CONSTANT R14, desc[UR4][R14.64] ;  /* 0x000000040e0e7981 */ /* 0x000ee2000c1e9b00 */
[----:B------:R-:W-:Y:S02]  /*0350*/  IMAD R10, R0, R3, -R3 ;  /* 0x00000003000a7224 */ /* 0x000fe400078e0a03 */
[----:B------:R-:W-:-:S03]  /*0360*/  IMAD.WIDE R12, R13, 0x8, R8 ;  /* 0x000000080d0c7825 */ /* 0x000fc600078e0208 */
[CC--:B------:R-:W-:Y:S02]  /*0370*/  IADD3 R19, PT, PT, R2.reuse, R10.reuse, RZ ;  /* 0x0000000a02137210 */ /* 0x0c0fe40007ffe0ff */
[----:B------:R-:W-:Y:S01]  /*0380*/  LEA R11, R3, R10, 0x1 ;  /* 0x0000000a030b7211 */ /* 0x000fe200078e08ff */
[----:B------:R-:W4:Y:S02]  /*0390*/  LDG.E.64.CONSTANT R12, desc[UR4][R12.64] ;  /* 0x000000040c0c7981 */ /* 0x000f24000c1e9b00 */
[----:B------:R-:W-:Y:S01]  /*03a0*/  IMAD.WIDE R18, R19, 0x8, R8 ;  /* 0x0000000813127825 */ /* 0x000fe200078e0208 */
[----:B------:R-:W-:-:S04]  /*03b0*/  IADD3 R17, PT, PT, R2, R11, RZ ;  /* 0x0000000b02117210 */ /* 0x000fc80007ffe0ff */
[----:B------:R-:W5:Y:S01]  /*03c0*/  LDG.E.64.CONSTANT R10, desc[UR4][R18.64] ;  /* 0x00000004120a7981 */ /* 0x000f62000c1e9b00 */
[----:B------:R-:W-:-:S04]  /*03d0*/  IMAD.WIDE R8, R17, 0x8, R8 ;  /* 0x0000000811087825 */ /* 0x000fc800078e0208 */
[----:B------:R-:W-:Y:S02]  /*03e0*/  IMAD.WIDE R16, R3, 0x8, R18 ;  /* 0x0000000803107825 */ /* 0x000fe400078e0212 */
[----:B------:R-:W5:Y:S04]  /*03f0*/  LDG.E.64.CONSTANT R8, desc[UR4][R8.64] ;  /* 0x0000000408087981 */ /* 0x000f68000c1e9b00 */
[----:B------:R-:W5:Y:S01]  /*0400*/  LDG.E.64.CONSTANT R16, desc[UR4][R16.64] ;  /* 0x0000000410107981 */ /* 0x000f62000c1e9b00 */
[----:B------:R-:W-:Y:S01]  /*0410*/  IMAD R3, R0, R3, R2 ;  /* 0x0000000300037224 */ /* 0x000fe200078e0202 */
[----:B--2---:R-:W-:Y:S01]  /*0420*/  DADD R4, R4, R6 ;  /* 0x0000000004047229 */ /* 0x004fe20000000006 */
[----:B------:R-:W0:Y:S07]  /*0430*/  LDC.64 R6, c[0x0][0x380] ;  /* 0x0000e000ff067b82 */ /* 0x000e2e0000000a00 */
[----:B---3--:R-:W-:-:S08]  /*0440*/  DADD R4, R4, R14 ;  /* 0x0000000004047229 */ /* 0x008fd0000000000e */
[----:B----4-:R-:W-:-:S08]  /*0450*/  DADD R4, R4, R12 ;  /* 0x0000000004047229 */ /* 0x010fd0000000000c */
[----:B-----5:R-:W-:-:S08]  /*0460*/  DADD R4, R4, R10 ;  /* 0x0000000004047229 */ /* 0x020fd0000000000a */
[----:B------:R-:W-:-:S08]  /*0470*/  DADD R4, R4, R8 ;  /* 0x0000000004047229 */ /* 0x000fd00000000008 */
[----:B------:R-:W-:Y:S01]  /*0480*/  DFMA R4, R16, -6, R4 ;  /* 0xc01800001004782b */ /* 0x000fe20000000004 */
[----:B0-----:R-:W-:-:S07]  /*0490*/  IMAD.WIDE R2, R3, 0x8, R6 ;  /* 0x0000000803027825 */ /* 0x001fce00078e0206 */
[----:B------:R-:W-:-:S07]  /*04a0*/  DMUL R4, R4, 0.5 ;  /* 0x3fe0000004047828 */ /* 0x000fce0000000000 */
[----:B------:R-:W-:Y:S01]  /*04b0*/  STG.E.64 desc[UR4][R2.64], R4 ;  /* 0x0000000402007986 */ /* 0x000fe2000c101b04 */
[----:B------:R-:W-:Y:S05]  /*04c0*/  EXIT ;  /* 0x000000000000794d */ /* 0x000fea0003800000 */
.L_x_0:
[----:B------:R-:W-:-:S00]  /*04d0*/  BRA `(.L_x_0) ;  /* 0xfffffffc00fc7947 */ /* 0x000fc0000383ffff */
[----:B------:R-:W-:-:S00]  /*04e0*/  NOP ;  /* 0x0000000000007918 */ /* 0x000fc00000000000 */
        /* <DEDUP_REMOVED lines=9> */
.L_x_1:


//--------------------- .nv.shared.reserved.0     --------------------------
	.section	.nv.shared.reserved.0,"aw",@nobits
	.weak		__nv_reservedSMEM_offset_0_alias
	.size		__nv_reservedSMEM_offset_0_alias, 0, 64
	.other		__nv_reservedSMEM_offset_0_alias,@"STO_CUDA_RESERVED_SHARED STV_DEFAULT"
__nv_reservedSMEM_offset_0_alias:
	.zero		0
	.zero		64


//--------------------- .nv.constant0._Z17laplace3d_stridesPdS_4dim3S0_ --------------------------
	.section	.nv.constant0._Z17laplace3d_stridesPdS_4dim3S0_,"a",@progbits
	.sectionflags	@""
	.align	4
.nv.constant0._Z17laplace3d_stridesPdS_4dim3S0_:
	.zero		936


//--------------------- SYMBOLS --------------------------

	.type		.nv.reservedSmem.offset0,@object
	.size		.nv.reservedSmem.offset0,0x4
